//
// Generated by NVIDIA NVVM Compiler
//
// Compiler Build ID: CL-36424714
// Cuda compilation tools, release 13.0, V13.0.88
// Based on NVVM 20.0.0
//

.version 9.0
.target sm_100
.address_size 64

	// .globl	_Z7reduce1Pi

.visible .entry _Z7reduce1Pi(
	.param .u64 .ptr .align 1 _Z7reduce1Pi_param_0
)
{
	.reg .pred 	%p<4>;
	.reg .b32 	%r<12>;
	.reg .b64 	%rd<7>;

	ld.param.u64 	%rd2, [_Z7reduce1Pi_param_0];
	mov.u32 	%r1, %tid.x;
	mov.u32 	%r2, %ntid.x;
	setp.lt.u32 	%p1, %r2, 2;
	@%p1 bra 	$L__BB0_5;
	cvta.to.global.u64 	%rd3, %rd2;
	mul.wide.u32 	%rd4, %r1, 4;
	add.s64 	%rd1, %rd3, %rd4;
	mov.b32 	%r11, 1;
$L__BB0_2:
	shl.b32 	%r4, %r11, 1;
	add.s32 	%r6, %r4, -1;
	and.b32  	%r7, %r6, %r1;
	setp.ne.s32 	%p2, %r7, 0;
	@%p2 bra 	$L__BB0_4;
	mul.wide.s32 	%rd5, %r11, 4;
	add.s64 	%rd6, %rd1, %rd5;
	ld.global.u32 	%r8, [%rd6];
	ld.global.u32 	%r9, [%rd1];
	add.s32 	%r10, %r9, %r8;
	st.global.u32 	[%rd1], %r10;
$L__BB0_4:
	setp.lt.u32 	%p3, %r4, %r2;
	mov.u32 	%r11, %r4;
	@%p3 bra 	$L__BB0_2;
$L__BB0_5:
	ret;

}
	// .globl	_Z7reduce2Pi
.visible .entry _Z7reduce2Pi(
	.param .u64 .ptr .align 1 _Z7reduce2Pi_param_0
)
{
	.reg .pred 	%p<4>;
	.reg .b32 	%r<12>;
	.reg .b64 	%rd<7>;

	ld.param.u64 	%rd2, [_Z7reduce2Pi_param_0];
	mov.u32 	%r1, %ntid.x;
	setp.lt.u32 	%p1, %r1, 2;
	@%p1 bra 	$L__BB1_5;
	cvta.to.global.u64 	%rd1, %rd2;
	mov.b32 	%r11, 1;
	mov.u32 	%r2, %tid.x;
$L__BB1_2:
	shl.b32 	%r4, %r11, 1;
	mul.lo.s32 	%r5, %r4, %r2;
	setp.ge.u32 	%p2, %r5, %r1;
	@%p2 bra 	$L__BB1_4;
	add.s32 	%r7, %r5, %r11;
	mul.wide.u32 	%rd3, %r7, 4;
	add.s64 	%rd4, %rd1, %rd3;
	ld.global.u32 	%r8, [%rd4];
	mul.wide.u32 	%rd5, %r5, 4;
	add.s64 	%rd6, %rd1, %rd5;
	ld.global.u32 	%r9, [%rd6];
	add.s32 	%r10, %r9, %r8;
	st.global.u32 	[%rd6], %r10;
$L__BB1_4:
	setp.lt.u32 	%p3, %r4, %r1;
	mov.u32 	%r11, %r4;
	@%p3 bra 	$L__BB1_2;
$L__BB1_5:
	ret;

}
	// .globl	_Z7reduce3Pi
.visible .entry _Z7reduce3Pi(
	.param .u64 .ptr .align 1 _Z7reduce3Pi_param_0
)
{
	.reg .pred 	%p<4>;
	.reg .b32 	%r<9>;
	.reg .b64 	%rd<7>;

	ld.param.u64 	%rd2, [_Z7reduce3Pi_param_0];
	mov.u32 	%r1, %tid.x;
	mov.u32 	%r8, %ntid.x;
	setp.lt.u32 	%p1, %r8, 2;
	@%p1 bra 	$L__BB2_5;
	cvta.to.global.u64 	%rd3, %rd2;
	mul.wide.u32 	%rd4, %r1, 4;
	add.s64 	%rd1, %rd3, %rd4;
$L__BB2_2:
	shr.u32 	%r4, %r8, 1;
	setp.ge.u32 	%p2, %r1, %r4;
	@%p2 bra 	$L__BB2_4;
	mul.wide.u32 	%rd5, %r4, 4;
	add.s64 	%rd6, %rd1, %rd5;
	ld.global.u32 	%r5, [%rd6];
	ld.global.u32 	%r6, [%rd1];
	add.s32 	%r7, %r6, %r5;
	st.global.u32 	[%rd1], %r7;
$L__BB2_4:
	setp.gt.u32 	%p3, %r8, 3;
	mov.u32 	%r8, %r4;
	@%p3 bra 	$L__BB2_2;
$L__BB2_5:
	ret;

}
	// .globl	_Z3dotPiS_
.visible .entry _Z3dotPiS_(
	.param .u64 .ptr .align 1 _Z3dotPiS__param_0,
	.param .u64 .ptr .align 1 _Z3dotPiS__param_1
)
{
	.reg .pred 	%p<4>;
	.reg .b32 	%r<15>;
	.reg .b64 	%rd<12>;

	ld.param.u64 	%rd2, [_Z3dotPiS__param_0];
	ld.param.u64 	%rd3, [_Z3dotPiS__param_1];
	cvta.to.global.u64 	%rd1, %rd2;
	cvta.to.global.u64 	%rd4, %rd3;
	mov.u32 	%r1, %tid.x;
	mul.wide.u32 	%rd5, %r1, 4;
	add.s64 	%rd6, %rd4, %rd5;
	ld.global.u32 	%r6, [%rd6];
	add.s64 	%rd7, %rd1, %rd5;
	ld.global.u32 	%r7, [%rd7];
	mul.lo.s32 	%r8, %r7, %r6;
	st.global.u32 	[%rd7], %r8;
	mov.u32 	%r2, %ntid.x;
	setp.lt.u32 	%p1, %r2, 2;
	@%p1 bra 	$L__BB3_5;
	mov.b32 	%r14, 1;
$L__BB3_2:
	shl.b32 	%r4, %r14, 1;
	mul.lo.s32 	%r5, %r4, %r1;
	setp.ge.u32 	%p2, %r5, %r2;
	@%p2 bra 	$L__BB3_4;
	add.s32 	%r10, %r5, %r14;
	mul.wide.u32 	%rd8, %r10, 4;
	add.s64 	%rd9, %rd1, %rd8;
	ld.global.u32 	%r11, [%rd9];
	mul.wide.u32 	%rd10, %r5, 4;
	add.s64 	%rd11, %rd1, %rd10;
	ld.global.u32 	%r12, [%rd11];
	add.s32 	%r13, %r12, %r11;
	st.global.u32 	[%rd11], %r13;
$L__BB3_4:
	setp.lt.u32 	%p3, %r4, %r2;
	mov.u32 	%r14, %r4;
	@%p3 bra 	$L__BB3_2;
$L__BB3_5:
	ret;

}


// ===== COMPILED SASS (sm_100) =====

	.target	sm_100

	.elftype	@"ET_EXEC"


//--------------------- .note.nv.tkinfo           --------------------------
	.section	.note.nv.tkinfo,"",@"SHT_NOTE"
	.sectionflags	@"SHF_NOTE_NV_TKINFO"
	.tkinfo
        /*0018*/ 	.word	0x00000002
        /*0030*/ 	.string	""
        /*0030*/ 	.string	"ptxas"
        /*0030*/ 	.string	"Cuda compilation tools, release 13.0, V13.0.88"
        /*0030*/ 	.string	"Build cuda_13.0.r13.0/compiler.36424714_0"
        /*0030*/ 	.string	"-arch sm_100 -m 64 "



//--------------------- .note.nv.cuinfo           --------------------------
	.section	.note.nv.cuinfo,"",@"SHT_NOTE"
	.sectionflags	@"SHF_NOTE_NV_CUINFO"
        /*0018*/ 	.short	0x0002
        /*001a*/ 	.short	0x0064
        /*001c*/ 	.short	0x0082
	.zero		2


//--------------------- .nv.info                  --------------------------
	.section	.nv.info,"",@"SHT_CUDA_INFO"
	.align	4


	//----- nvinfo : EIATTR_REGCOUNT
	.align		4
        /*0000*/ 	.byte	0x04, 0x2f
        /*0002*/ 	.short	(.L_1 - .L_0)
	.align		4
.L_0:
        /*0004*/ 	.word	index@(_Z7reduce1Pi)
        /*0008*/ 	.word	0x0000000e


	//----- nvinfo : EIATTR_FRAME_SIZE
	.align		4
.L_1:
        /*000c*/ 	.byte	0x04, 0x11
        /*000e*/ 	.short	(.L_3 - .L_2)
	.align		4
.L_2:
        /*0010*/ 	.word	index@(_Z7reduce1Pi)
        /*0014*/ 	.word	0x00000000


	//----- nvinfo : EIATTR_REGCOUNT
	.align		4
.L_3:
        /*0018*/ 	.byte	0x04, 0x2f
        /*001a*/ 	.short	(.L_5 - .L_4)
	.align		4
.L_4:
        /*001c*/ 	.word	index@(_Z7reduce2Pi)
        /*0020*/ 	.word	0x0000000c


	//----- nvinfo : EIATTR_FRAME_SIZE
	.align		4
.L_5:
        /*0024*/ 	.byte	0x04, 0x11
        /*0026*/ 	.short	(.L_7 - .L_6)
	.align		4
.L_6:
        /*0028*/ 	.word	index@(_Z7reduce2Pi)
        /*002c*/ 	.word	0x00000000


	//----- nvinfo : EIATTR_REGCOUNT
	.align		4
.L_7:
        /*0030*/ 	.byte	0x04, 0x2f
        /*0032*/ 	.short	(.L_9 - .L_8)
	.align		4
.L_8:
        /*0034*/ 	.word	index@(_Z7reduce3Pi)
        /*0038*/ 	.word	0x0000000c


	//----- nvinfo : EIATTR_FRAME_SIZE
	.align		4
.L_9:
        /*003c*/ 	.byte	0x04, 0x11
        /*003e*/ 	.short	(.L_11 - .L_10)
	.align		4
.L_10:
        /*0040*/ 	.word	index@(_Z7reduce3Pi)
        /*0044*/ 	.word	0x00000000


	//----- nvinfo : EIATTR_REGCOUNT
	.align		4
.L_11:
        /*0048*/ 	.byte	0x04, 0x2f
        /*004a*/ 	.short	(.L_13 - .L_12)
	.align		4
.L_12:
        /*004c*/ 	.word	index@(_Z3dotPiS_)
        /*0050*/ 	.word	0x0000000e


	//----- nvinfo : EIATTR_FRAME_SIZE
	.align		4
.L_13:
        /*0054*/ 	.byte	0x04, 0x11
        /*0056*/ 	.short	(.L_15 - .L_14)
	.align		4
.L_14:
        /*0058*/ 	.word	index@(_Z3dotPiS_)
        /*005c*/ 	.word	0x00000000


	//----- nvinfo : EIATTR_MIN_STACK_SIZE
	.align		4
.L_15:
        /*0060*/ 	.byte	0x04, 0x12
        /*0062*/ 	.short	(.L_17 - .L_16)
	.align		4
.L_16:
        /*0064*/ 	.word	index@(_Z3dotPiS_)
        /*0068*/ 	.word	0x00000000


	//----- nvinfo : EIATTR_MIN_STACK_SIZE
	.align		4
.L_17:
        /*006c*/ 	.byte	0x04, 0x12
        /*006e*/ 	.short	(.L_19 - .L_18)
	.align		4
.L_18:
        /*0070*/ 	.word	index@(_Z7reduce3Pi)
        /*0074*/ 	.word	0x00000000


	//----- nvinfo : EIATTR_MIN_STACK_SIZE
	.align		4
.L_19:
        /*0078*/ 	.byte	0x04, 0x12
        /*007a*/ 	.short	(.L_21 - .L_20)
	.align		4
.L_20:
        /*007c*/ 	.word	index@(_Z7reduce2Pi)
        /*0080*/ 	.word	0x00000000


	//----- nvinfo : EIATTR_MIN_STACK_SIZE
	.align		4
.L_21:
        /*0084*/ 	.byte	0x04, 0x12
        /*0086*/ 	.short	(.L_23 - .L_22)
	.align		4
.L_22:
        /*0088*/ 	.word	index@(_Z7reduce1Pi)
        /*008c*/ 	.word	0x00000000
.L_23:


//--------------------- .nv.compat                --------------------------
	.section	.nv.compat,"",@"SHT_CUDA_COMPAT_INFO"
	.align	4
        /*0000*/ 	.byte	0x02, 0x09, 0x00, 0x00, 0x02, 0x02, 0x01, 0x00, 0x02, 0x05, 0x05, 0x00, 0x03, 0x07, 0x01, 0x01
        /*0010*/ 	.byte	0x02, 0x03, 0x00, 0x00, 0x02, 0x06, 0x01, 0x00, 0x04, 0x0b, 0x08, 0x00, 0x09, 0x00, 0x00, 0x00
        /*0020*/ 	.byte	0x00, 0x00, 0x00, 0x00


//--------------------- .nv.info._Z3dotPiS_       --------------------------
	.section	.nv.info._Z3dotPiS_,"",@"SHT_CUDA_INFO"
	.sectionflags	@""
	.align	4


	//----- nvinfo : EIATTR_CUDA_API_VERSION
	.align		4
        /*0000*/ 	.byte	0x04, 0x37
        /*0002*/ 	.short	(.L_25 - .L_24)
.L_24:
        /*0004*/ 	.word	0x00000082


	//----- nvinfo : EIATTR_KPARAM_INFO
	.align		4
.L_25:
        /*0008*/ 	.byte	0x04, 0x17
        /*000a*/ 	.short	(.L_27 - .L_26)
.L_26:
        /*000c*/ 	.word	0x00000000
        /*0010*/ 	.short	0x0001
        /*0012*/ 	.short	0x0008
        /*0014*/ 	.byte	0x00, 0xf5, 0x21, 0x00


	//----- nvinfo : EIATTR_KPARAM_INFO
	.align		4
.L_27:
        /*0018*/ 	.byte	0x04, 0x17
        /*001a*/ 	.short	(.L_29 - .L_28)
.L_28:
        /*001c*/ 	.word	0x00000000
        /*0020*/ 	.short	0x0000
        /*0022*/ 	.short	0x0000
        /*0024*/ 	.byte	0x00, 0xf5, 0x21, 0x00


	//----- nvinfo : EIATTR_SPARSE_MMA_MASK
	.align		4
.L_29:
        /*0028*/ 	.byte	0x03, 0x50
        /*002a*/ 	.short	0x0000


	//----- nvinfo : EIATTR_MAXREG_COUNT
	.align		4
        /*002c*/ 	.byte	0x03, 0x1b
        /*002e*/ 	.short	0x00ff


	//----- nvinfo : EIATTR_MERCURY_ISA_VERSION
	.align		4
        /*0030*/ 	.byte	0x03, 0x5f
        /*0032*/ 	.short	0x0101


	//----- nvinfo : EIATTR_VRC_CTA_INIT_COUNT
	.align		4
        /*0034*/ 	.byte	0x02, 0x4a
	.zero		1
	.zero		1


	//----- nvinfo : EIATTR_EXIT_INSTR_OFFSETS
	.align		4
        /*0038*/ 	.byte	0x04, 0x1c
        /*003a*/ 	.short	(.L_31 - .L_30)


	//   ....[0]....
.L_30:
        /*003c*/ 	.word	0x000000d0


	//   ....[1]....
        /*0040*/ 	.word	0x00000200


	//----- nvinfo : EIATTR_CRS_STACK_SIZE
	.align		4
.L_31:
        /*0044*/ 	.byte	0x04, 0x1e
        /*0046*/ 	.short	(.L_33 - .L_32)
.L_32:
        /*0048*/ 	.word	0x00000000


	//----- nvinfo : EIATTR_CBANK_PARAM_SIZE
	.align		4
.L_33:
        /*004c*/ 	.byte	0x03, 0x19
        /*004e*/ 	.short	0x0010


	//----- nvinfo : EIATTR_PARAM_CBANK
	.align		4
        /*0050*/ 	.byte	0x04, 0x0a
        /*0052*/ 	.short	(.L_35 - .L_34)
	.align		4
.L_34:
        /*0054*/ 	.word	index@(.nv.constant0._Z3dotPiS_)
        /*0058*/ 	.short	0x0380
        /*005a*/ 	.short	0x0010


	//----- nvinfo : EIATTR_SW_WAR
	.align		4
.L_35:
        /*005c*/ 	.byte	0x04, 0x36
        /*005e*/ 	.short	(.L_37 - .L_36)
.L_36:
        /*0060*/ 	.word	0x00000008
.L_37:


//--------------------- .nv.info._Z7reduce3Pi     --------------------------
	.section	.nv.info._Z7reduce3Pi,"",@"SHT_CUDA_INFO"
	.sectionflags	@""
	.align	4


	//----- nvinfo : EIATTR_CUDA_API_VERSION
	.align		4
        /*0000*/ 	.byte	0x04, 0x37
        /*0002*/ 	.short	(.L_39 - .L_38)
.L_38:
        /*0004*/ 	.word	0x00000082


	//----- nvinfo : EIATTR_KPARAM_INFO
	.align		4
.L_39:
        /*0008*/ 	.byte	0x04, 0x17
        /*000a*/ 	.short	(.L_41 - .L_40)
.L_40:
        /*000c*/ 	.word	0x00000000
        /*0010*/ 	.short	0x0000
        /*0012*/ 	.short	0x0000
        /*0014*/ 	.byte	0x00, 0xf5, 0x21, 0x00


	//----- nvinfo : EIATTR_SPARSE_MMA_MASK
	.align		4
.L_41:
        /*0018*/ 	.byte	0x03, 0x50
        /*001a*/ 	.short	0x0000


	//----- nvinfo : EIATTR_MAXREG_COUNT
	.align		4
        /*001c*/ 	.byte	0x03, 0x1b
        /*001e*/ 	.short	0x00ff


	//----- nvinfo : EIATTR_MERCURY_ISA_VERSION
	.align		4
        /*0020*/ 	.byte	0x03, 0x5f
        /*0022*/ 	.short	0x0101


	//----- nvinfo : EIATTR_VRC_CTA_INIT_COUNT
	.align		4
        /*0024*/ 	.byte	0x02, 0x4a
	.zero		1
	.zero		1


	//----- nvinfo : EIATTR_EXIT_INSTR_OFFSETS
	.align		4
        /*0028*/ 	.byte	0x04, 0x1c
        /*002a*/ 	.short	(.L_43 - .L_42)


	//   ....[0]....
.L_42:
        /*002c*/ 	.word	0x00000030


	//   ....[1]....
        /*0030*/ 	.word	0x00000150


	//----- nvinfo : EIATTR_CRS_STACK_SIZE
	.align		4
.L_43:
        /*0034*/ 	.byte	0x04, 0x1e
        /*0036*/ 	.short	(.L_45 - .L_44)
.L_44:
        /*0038*/ 	.word	0x00000000


	//----- nvinfo : EIATTR_CBANK_PARAM_SIZE
	.align		4
.L_45:
        /*003c*/ 	.byte	0x03, 0x19
        /*003e*/ 	.short	0x0008


	//----- nvinfo : EIATTR_PARAM_CBANK
	.align		4
        /*0040*/ 	.byte	0x04, 0x0a
        /*0042*/ 	.short	(.L_47 - .L_46)
	.align		4
.L_46:
        /*0044*/ 	.word	index@(.nv.constant0._Z7reduce3Pi)
        /*0048*/ 	.short	0x0380
        /*004a*/ 	.short	0x0008


	//----- nvinfo : EIATTR_SW_WAR
	.align		4
.L_47:
        /*004c*/ 	.byte	0x04, 0x36
        /*004e*/ 	.short	(.L_49 - .L_48)
.L_48:
        /*0050*/ 	.word	0x00000008
.L_49:


//--------------------- .nv.info._Z7reduce2Pi     --------------------------
	.section	.nv.info._Z7reduce2Pi,"",@"SHT_CUDA_INFO"
	.sectionflags	@""
	.align	4


	//----- nvinfo : EIATTR_CUDA_API_VERSION
	.align		4
        /*0000*/ 	.byte	0x04, 0x37
        /*0002*/ 	.short	(.L_51 - .L_50)
.L_50:
        /*0004*/ 	.word	0x00000082


	//----- nvinfo : EIATTR_KPARAM_INFO
	.align		4
.L_51:
        /*0008*/ 	.byte	0x04, 0x17
        /*000a*/ 	.short	(.L_53 - .L_52)
.L_52:
        /*000c*/ 	.word	0x00000000
        /*0010*/ 	.short	0x0000
        /*0012*/ 	.short	0x0000
        /*0014*/ 	.byte	0x00, 0xf5, 0x21, 0x00


	//----- nvinfo : EIATTR_SPARSE_MMA_MASK
	.align		4
.L_53:
        /*0018*/ 	.byte	0x03, 0x50
        /*001a*/ 	.short	0x0000


	//----- nvinfo : EIATTR_MAXREG_COUNT
	.align		4
        /*001c*/ 	.byte	0x03, 0x1b
        /*001e*/ 	.short	0x00ff


	//----- nvinfo : EIATTR_MERCURY_ISA_VERSION
	.align		4
        /*0020*/ 	.byte	0x03, 0x5f
        /*0022*/ 	.short	0x0101


	//----- nvinfo : EIATTR_VRC_CTA_INIT_COUNT
	.align		4
        /*0024*/ 	.byte	0x02, 0x4a
	.zero		1
	.zero		1


	//----- nvinfo : EIATTR_EXIT_INSTR_OFFSETS
	.align		4
        /*0028*/ 	.byte	0x04, 0x1c
        /*002a*/ 	.short	(.L_55 - .L_54)


	//   ....[0]....
.L_54:
        /*002c*/ 	.word	0x00000030


	//   ....[1]....
        /*0030*/ 	.word	0x00000180


	//----- nvinfo : EIATTR_CRS_STACK_SIZE
	.align		4
.L_55:
        /*0034*/ 	.byte	0x04, 0x1e
        /*0036*/ 	.short	(.L_57 - .L_56)
.L_56:
        /*0038*/ 	.word	0x00000000


	//----- nvinfo : EIATTR_CBANK_PARAM_SIZE
	.align		4
.L_57:
        /*003c*/ 	.byte	0x03, 0x19
        /*003e*/ 	.short	0x0008


	//----- nvinfo : EIATTR_PARAM_CBANK
	.align		4
        /*0040*/ 	.byte	0x04, 0x0a
        /*0042*/ 	.short	(.L_59 - .L_58)
	.align		4
.L_58:
        /*0044*/ 	.word	index@(.nv.constant0._Z7reduce2Pi)
        /*0048*/ 	.short	0x0380
        /*004a*/ 	.short	0x0008


	//----- nvinfo : EIATTR_SW_WAR
	.align		4
.L_59:
        /*004c*/ 	.byte	0x04, 0x36
        /*004e*/ 	.short	(.L_61 - .L_60)
.L_60:
        /*0050*/ 	.word	0x00000008
.L_61:


//--------------------- .nv.info._Z7reduce1Pi     --------------------------
	.section	.nv.info._Z7reduce1Pi,"",@"SHT_CUDA_INFO"
	.sectionflags	@""
	.align	4


	//----- nvinfo : EIATTR_CUDA_API_VERSION
	.align		4
        /*0000*/ 	.byte	0x04, 0x37
        /*0002*/ 	.short	(.L_63 - .L_62)
.L_62:
        /*0004*/ 	.word	0x00000082


	//----- nvinfo : EIATTR_KPARAM_INFO
	.align		4
.L_63:
        /*0008*/ 	.byte	0x04, 0x17
        /*000a*/ 	.short	(.L_65 - .L_64)
.L_64:
        /*000c*/ 	.word	0x00000000
        /*0010*/ 	.short	0x0000
        /*0012*/ 	.short	0x0000
        /*0014*/ 	.byte	0x00, 0xf5, 0x21, 0x00


	//----- nvinfo : EIATTR_SPARSE_MMA_MASK
	.align		4
.L_65:
        /*0018*/ 	.byte	0x03, 0x50
        /*001a*/ 	.short	0x0000


	//----- nvinfo : EIATTR_MAXREG_COUNT
	.align		4
        /*001c*/ 	.byte	0x03, 0x1b
        /*001e*/ 	.short	0x00ff


	//----- nvinfo : EIATTR_MERCURY_ISA_VERSION
	.align		4
        /*0020*/ 	.byte	0x03, 0x5f
        /*0022*/ 	.short	0x0101


	//----- nvinfo : EIATTR_VRC_CTA_INIT_COUNT
	.align		4
        /*0024*/ 	.byte	0x02, 0x4a
	.zero		1
	.zero		1


	//----- nvinfo : EIATTR_EXIT_INSTR_OFFSETS
	.align		4
        /*0028*/ 	.byte	0x04, 0x1c
        /*002a*/ 	.short	(.L_67 - .L_66)


	//   ....[0]....
.L_66:
        /*002c*/ 	.word	0x00000030


	//   ....[1]....
        /*0030*/ 	.word	0x00000170


	//----- nvinfo : EIATTR_CRS_STACK_SIZE
	.align		4
.L_67:
        /*0034*/ 	.byte	0x04, 0x1e
        /*0036*/ 	.short	(.L_69 - .L_68)
.L_68:
        /*0038*/ 	.word	0x00000000


	//----- nvinfo : EIATTR_CBANK_PARAM_SIZE
	.align		4
.L_69:
        /*003c*/ 	.byte	0x03, 0x19
        /*003e*/ 	.short	0x0008


	//----- nvinfo : EIATTR_PARAM_CBANK
	.align		4
        /*0040*/ 	.byte	0x04, 0x0a
        /*0042*/ 	.short	(.L_71 - .L_70)
	.align		4
.L_70:
        /*0044*/ 	.word	index@(.nv.constant0._Z7reduce1Pi)
        /*0048*/ 	.short	0x0380
        /*004a*/ 	.short	0x0008


	//----- nvinfo : EIATTR_SW_WAR
	.align		4
.L_71:
        /*004c*/ 	.byte	0x04, 0x36
        /*004e*/ 	.short	(.L_73 - .L_72)
.L_72:
        /*0050*/ 	.word	0x00000008
.L_73:


//--------------------- .nv.callgraph             --------------------------
	.section	.nv.callgraph,"",@"SHT_CUDA_CALLGRAPH"
	.align	4
	.sectionentsize	8
	.align		4
        /*0000*/ 	.word	0x00000000
	.align		4
        /*0004*/ 	.word	0xffffffff
	.align		4
        /*0008*/ 	.word	0x00000000
	.align		4
        /*000c*/ 	.word	0xfffffffe
	.align		4
        /*0010*/ 	.word	0x00000000
	.align		4
        /*0014*/ 	.word	0xfffffffd
	.align		4
        /*0018*/ 	.word	0x00000000
	.align		4
        /*001c*/ 	.word	0xfffffffc


//--------------------- .text._Z3dotPiS_          --------------------------
	.section	.text._Z3dotPiS_,"ax",@progbits
	.align	128
        .global         _Z3dotPiS_
        .type           _Z3dotPiS_,@function
        .size           _Z3dotPiS_,(.L_x_16 - _Z3dotPiS_)
        .other          _Z3dotPiS_,@"STO_CUDA_ENTRY STV_DEFAULT"
_Z3dotPiS_:
.text._Z3dotPiS_:
[----:B------:R-:W-:Y:S01]  /*0000*/  LDC R1, c[0x0][0x37c] ;  /* 0x0000df00ff017b82 */ /* 0x000fe20000000800 */
[----:B------:R-:W0:Y:S07]  /*0010*/  S2R R11, SR_TID.X ;  /* 0x00000000000b7919 */ /* 0x000e2e0000002100 */
[----:B------:R-:W0:Y:S01]  /*0020*/  LDC.64 R2, c[0x0][0x388] ;  /* 0x0000e200ff027b82 */ /* 0x000e220000000a00 */
[----:B------:R-:W1:Y:S07]  /*0030*/  LDCU.64 UR6, c[0x0][0x358] ;  /* 0x00006b00ff0677ac */ /* 0x000e6e0008000a00 */
[----:B------:R-:W2:Y:S01]  /*0040*/  LDC.64 R4, c[0x0][0x380] ;  /* 0x0000e000ff047b82 */ /* 0x000ea20000000a00 */
[----:B0-----:R-:W-:-:S04]  /*0050*/  IMAD.WIDE.U32 R2, R11, 0x4, R2 ;  /* 0x000000040b027825 */ /* 0x001fc800078e0002 */
[----:B--2---:R-:W-:Y:S02]  /*0060*/  IMAD.WIDE.U32 R4, R11, 0x4, R4 ;  /* 0x000000040b047825 */ /* 0x004fe400078e0004 */
[----:B-1----:R-:W2:Y:S04]  /*0070*/  LDG.E R2, desc[UR6][R2.64] ;  /* 0x0000000602027981 */ /* 0x002ea8000c1e1900 */
[----:B------:R-:W2:Y:S01]  /*0080*/  LDG.E R7, desc[UR6][R4.64] ;  /* 0x0000000604077981 */ /* 0x000ea2000c1e1900 */
[----:B------:R-:W0:Y:S02]  /*0090*/  LDC R0, c[0x0][0x360] ;  /* 0x0000d800ff007b82 */ /* 0x000e240000000800 */
[----:B0-----:R-:W-:Y:S01]  /*00a0*/  ISETP.GE.U32.AND P0, PT, R0, 0x2, PT ;  /* 0x000000020000780c */ /* 0x001fe20003f06070 */
[----:B--2---:R-:W-:-:S05]  /*00b0*/  IMAD R7, R2, R7, RZ ;  /* 0x0000000702077224 */ /* 0x004fca00078e02ff */
[----:B------:R0:W-:Y:S07]  /*00c0*/  STG.E desc[UR6][R4.64], R7 ;  /* 0x0000000704007986 */ /* 0x0001ee000c101906 */
[----:B------:R-:W-:Y:S05]  /*00d0*/  @!P0 EXIT ;  /* 0x000000000000894d */ /* 0x000fea0003800000 */
[----:B0-----:R-:W0:Y:S01]  /*00e0*/  LDC.64 R6, c[0x0][0x380] ;  /* 0x0000e000ff067b82 */ /* 0x001e220000000a00 */
[----:B------:R-:W-:-:S05]  /*00f0*/  UMOV UR4, 0x1 ;  /* 0x0000000100047882 */ /* 0x000fca0000000000 */
.L_x_2:
[----:B------:R-:W-:Y:S01]  /*0100*/  USHF.L.U32 UR5, UR4, 0x1, URZ ;  /* 0x0000000104057899 */ /* 0x000fe200080006ff */
[----:B------:R-:W-:Y:S05]  /*0110*/  BSSY.RECONVERGENT B0, `(.L_x_0) ;  /* 0x000000c000007945 */ /* 0x000fea0003800200 */
[----:B-1----:R-:W-:Y:S01]  /*0120*/  IMAD R5, R11, UR5, RZ ;  /* 0x000000050b057c24 */ /* 0x002fe2000f8e02ff */
[----:B------:R-:W-:-:S04]  /*0130*/  ISETP.LE.U32.AND P1, PT, R0, UR5, PT ;  /* 0x0000000500007c0c */ /* 0x000fc8000bf23070 */
[----:B------:R-:W-:-:S13]  /*0140*/  ISETP.GE.U32.AND P0, PT, R5, R0, PT ;  /* 0x000000000500720c */ /* 0x000fda0003f06070 */
[----:B------:R-:W-:Y:S05]  /*0150*/  @P0 BRA `(.L_x_1) ;  /* 0x00000000001c0947 */ /* 0x000fea0003800000 */
[C---:B------:R-:W-:Y:S01]  /*0160*/  IADD3 R3, PT, PT, R5.reuse, UR4, RZ ;  /* 0x0000000405037c10 */ /* 0x040fe2000fffe0ff */
[----:B0-----:R-:W-:-:S04]  /*0170*/  IMAD.WIDE.U32 R4, R5, 0x4, R6 ;  /* 0x0000000405047825 */ /* 0x001fc800078e0006 */
[----:B------:R-:W-:Y:S01]  /*0180*/  IMAD.WIDE.U32 R2, R3, 0x4, R6 ;  /* 0x0000000403027825 */ /* 0x000fe200078e0006 */
[----:B------:R-:W2:Y:S05]  /*0190*/  LDG.E R9, desc[UR6][R4.64] ;  /* 0x0000000604097981 */ /* 0x000eaa000c1e1900 */
[----:B------:R-:W2:Y:S02]  /*01a0*/  LDG.E R2, desc[UR6][R2.64] ;  /* 0x0000000602027981 */ /* 0x000ea4000c1e1900 */
[----:B--2---:R-:W-:-:S05]  /*01b0*/  IADD3 R9, PT, PT, R2, R9, RZ ;  /* 0x0000000902097210 */ /* 0x004fca0007ffe0ff */
[----:B------:R1:W-:Y:S02]  /*01c0*/  STG.E desc[UR6][R4.64], R9 ;  /* 0x0000000904007986 */ /* 0x0003e4000c101906 */
.L_x_1:
[----:B------:R-:W-:Y:S05]  /*01d0*/  BSYNC.RECONVERGENT B0 ;  /* 0x0000000000007941 */ /* 0x000fea0003800200 */
.L_x_0:
[----:B------:R-:W-:Y:S01]  /*01e0*/  UMOV UR4, UR5 ;  /* 0x0000000500047c82 */ /* 0x000fe20008000000 */
[----:B------:R-:W-:Y:S05]  /*01f0*/  @!P1 BRA `(.L_x_2) ;  /* 0xfffffffc00c09947 */ /* 0x000fea000383ffff */
[----:B------:R-:W-:Y:S05]  /*0200*/  EXIT ;  /* 0x000000000000794d */ /* 0x000fea0003800000 */
.L_x_3:
[----:B------:R-:W-:-:S00]  /*0210*/  BRA `(.L_x_3) ;  /* 0xfffffffc00fc7947 */ /* 0x000fc0000383ffff */
[----:B------:R-:W-:-:S00]  /*0220*/  NOP ;  /* 0x0000000000007918 */ /* 0x000fc00000000000 */
        /* <DEDUP_REMOVED lines=13> */
.L_x_16:


//--------------------- .text._Z7reduce3Pi        --------------------------
	.section	.text._Z7reduce3Pi,"ax",@progbits
	.align	128
        .global         _Z7reduce3Pi
        .type           _Z7reduce3Pi,@function
        .size           _Z7reduce3Pi,(.L_x_17 - _Z7reduce3Pi)
        .other          _Z7reduce3Pi,@"STO_CUDA_ENTRY STV_DEFAULT"
_Z7reduce3Pi:
.text._Z7reduce3Pi:
[----:B------:R-:W-:Y:S08]  /*0000*/  LDC R1, c[0x0][0x37c] ;  /* 0x0000df00ff017b82 */ /* 0x000ff00000000800 */
[----:B------:R-:W0:Y:S02]  /*0010*/  LDC R0, c[0x0][0x360] ;  /* 0x0000d800ff007b82 */ /* 0x000e240000000800 */
[----:B0-----:R-:W-:-:S13]  /*0020*/  ISETP.GE.U32.AND P0, PT, R0, 0x2, PT ;  /* 0x000000020000780c */ /* 0x001fda0003f06070 */
[----:B------:R-:W-:Y:S05]  /*0030*/  @!P0 EXIT ;  /* 0x000000000000894d */ /* 0x000fea0003800000 */
[----:B------:R-:W0:Y:S01]  /*0040*/  S2R R9, SR_TID.X ;  /* 0x0000000000097919 */ /* 0x000e220000002100 */
[----:B------:R-:W0:Y:S01]  /*0050*/  LDC.64 R2, c[0x0][0x380] ;  /* 0x0000e000ff027b82 */ /* 0x000e220000000a00 */
[----:B------:R-:W1:Y:S02]  /*0060*/  LDCU.64 UR4, c[0x0][0x358] ;  /* 0x00006b00ff0477ac */ /* 0x000e640008000a00 */
[----:B01----:R-:W-:-:S07]  /*0070*/  IMAD.WIDE.U32 R2, R9, 0x4, R2 ;  /* 0x0000000409027825 */ /* 0x003fce00078e0002 */
.L_x_6:
[----:B------:R-:W-:Y:S01]  /*0080*/  SHF.R.U32.HI R6, RZ, 0x1, R0 ;  /* 0x00000001ff067819 */ /* 0x000fe20000011600 */
[----:B------:R-:W-:Y:S01]  /*0090*/  BSSY.RECONVERGENT B0, `(.L_x_4) ;  /* 0x0000009000007945 */ /* 0x000fe20003800200 */
[----:B------:R-:W-:Y:S02]  /*00a0*/  ISETP.GT.U32.AND P1, PT, R0, 0x3, PT ;  /* 0x000000030000780c */ /* 0x000fe40003f24070 */
[----:B------:R-:W-:-:S13]  /*00b0*/  ISETP.GE.U32.AND P0, PT, R9, R6, PT ;  /* 0x000000060900720c */ /* 0x000fda0003f06070 */
[----:B0-----:R-:W-:Y:S05]  /*00c0*/  @P0 BRA `(.L_x_5) ;  /* 0x0000000000140947 */ /* 0x001fea0003800000 */
[----:B------:R-:W-:Y:S01]  /*00d0*/  IMAD.WIDE.U32 R4, R6, 0x4, R2 ;  /* 0x0000000406047825 */ /* 0x000fe200078e0002 */
[----:B------:R-:W2:Y:S05]  /*00e0*/  LDG.E R7, desc[UR4][R2.64] ;  /* 0x0000000402077981 */ /* 0x000eaa000c1e1900 */
[----:B------:R-:W2:Y:S02]  /*00f0*/  LDG.E R4, desc[UR4][R4.64] ;  /* 0x0000000404047981 */ /* 0x000ea4000c1e1900 */
[----:B--2---:R-:W-:-:S05]  /*0100*/  IMAD.IADD R7, R4, 0x1, R7 ;  /* 0x0000000104077824 */ /* 0x004fca00078e0207 */
[----:B------:R0:W-:Y:S02]  /*0110*/  STG.E desc[UR4][R2.64], R7 ;  /* 0x0000000702007986 */ /* 0x0001e4000c101904 */
.L_x_5:
[----:B------:R-:W-:Y:S05]  /*0120*/  BSYNC.RECONVERGENT B0 ;  /* 0x0000000000007941 */ /* 0x000fea0003800200 */
.L_x_4:
[----:B------:R-:W-:Y:S01]  /*0130*/  IMAD.MOV.U32 R0, RZ, RZ, R6 ;  /* 0x000000ffff007224 */ /* 0x000fe200078e0006 */
[----:B------:R-:W-:Y:S06]  /*0140*/  @P1 BRA `(.L_x_6) ;  /* 0xfffffffc00cc1947 */ /* 0x000fec000383ffff */
[----:B------:R-:W-:Y:S05]  /*0150*/  EXIT ;  /* 0x000000000000794d */ /* 0x000fea0003800000 */
.L_x_7:
        /* <DEDUP_REMOVED lines=10> */
.L_x_17:


//--------------------- .text._Z7reduce2Pi        --------------------------
	.section	.text._Z7reduce2Pi,"ax",@progbits
	.align	128
        .global         _Z7reduce2Pi
        .type           _Z7reduce2Pi,@function
        .size           _Z7reduce2Pi,(.L_x_18 - _Z7reduce2Pi)
        .other          _Z7reduce2Pi,@"STO_CUDA_ENTRY STV_DEFAULT"
_Z7reduce2Pi:
.text._Z7reduce2Pi:
[----:B------:R-:W-:Y:S08]  /*0000*/  LDC R1, c[0x0][0x37c] ;  /* 0x0000df00ff017b82 */ /* 0x000ff00000000800 */
[----:B------:R-:W0:Y:S02]  /*0010*/  LDC R0, c[0x0][0x360] ;  /* 0x0000d800ff007b82 */ /* 0x000e240000000800 */
[----:B0-----:R-:W-:-:S13]  /*0020*/  ISETP.GE.U32.AND P0, PT, R0, 0x2, PT ;  /* 0x000000020000780c */ /* 0x001fda0003f06070 */
[----:B------:R-:W-:Y:S05]  /*0030*/  @!P0 EXIT ;  /* 0x000000000000894d */ /* 0x000fea0003800000 */
[----:B------:R-:W0:Y:S01]  /*0040*/  S2R R8, SR_TID.X ;  /* 0x0000000000087919 */ /* 0x000e220000002100 */
[----:B------:R-:W1:Y:S01]  /*0050*/  LDC.64 R6, c[0x0][0x380] ;  /* 0x0000e000ff067b82 */ /* 0x000e620000000a00 */
[----:B------:R-:W2:Y:S01]  /*0060*/  LDCU.64 UR6, c[0x0][0x358] ;  /* 0x00006b00ff0677ac */ /* 0x000ea20008000a00 */
[----:B------:R-:W-:-:S05]  /*0070*/  UMOV UR4, 0x1 ;  /* 0x0000000100047882 */ /* 0x000fca0000000000 */
.L_x_10:
[----:B------:R-:W-:Y:S01]  /*0080*/  USHF.L.U32 UR5, UR4, 0x1, URZ ;  /* 0x0000000104057899 */ /* 0x000fe200080006ff */
[----:B------:R-:W-:Y:S05]  /*0090*/  BSSY.RECONVERGENT B0, `(.L_x_8) ;  /* 0x000000c000007945 */ /* 0x000fea0003800200 */
[----:B0-----:R-:W-:Y:S01]  /*00a0*/  IMAD R5, R8, UR5, RZ ;  /* 0x0000000508057c24 */ /* 0x001fe2000f8e02ff */
[----:B------:R-:W-:-:S04]  /*00b0*/  ISETP.LE.U32.AND P1, PT, R0, UR5, PT ;  /* 0x0000000500007c0c */ /* 0x000fc8000bf23070 */
[----:B------:R-:W-:-:S13]  /*00c0*/  ISETP.GE.U32.AND P0, PT, R5, R0, PT ;  /* 0x000000000500720c */ /* 0x000fda0003f06070 */
[----:B------:R-:W-:Y:S05]  /*00d0*/  @P0 BRA `(.L_x_9) ;  /* 0x00000000001c0947 */ /* 0x000fea0003800000 */
[C---:B------:R-:W-:Y:S01]  /*00e0*/  IADD3 R3, PT, PT, R5.reuse, UR4, RZ ;  /* 0x0000000405037c10 */ /* 0x040fe2000fffe0ff */
[----:B-1----:R-:W-:-:S04]  /*00f0*/  IMAD.WIDE.U32 R4, R5, 0x4, R6 ;  /* 0x0000000405047825 */ /* 0x002fc800078e0006 */
[----:B------:R-:W-:Y:S01]  /*0100*/  IMAD.WIDE.U32 R2, R3, 0x4, R6 ;  /* 0x0000000403027825 */ /* 0x000fe200078e0006 */
[----:B--2---:R-:W2:Y:S05]  /*0110*/  LDG.E R9, desc[UR6][R4.64] ;  /* 0x0000000604097981 */ /* 0x004eaa000c1e1900 */
[----:B------:R-:W2:Y:S02]  /*0120*/  LDG.E R2, desc[UR6][R2.64] ;  /* 0x0000000602027981 */ /* 0x000ea4000c1e1900 */
[----:B--2---:R-:W-:-:S05]  /*0130*/  IADD3 R9, PT, PT, R2, R9, RZ ;  /* 0x0000000902097210 */ /* 0x004fca0007ffe0ff */
[----:B------:R0:W-:Y:S02]  /*0140*/  STG.E desc[UR6][R4.64], R9 ;  /* 0x0000000904007986 */ /* 0x0001e4000c101906 */
.L_x_9:
[----:B--2---:R-:W-:Y:S05]  /*0150*/  BSYNC.RECONVERGENT B0 ;  /* 0x0000000000007941 */ /* 0x004fea0003800200 */
.L_x_8:
[----:B------:R-:W-:Y:S01]  /*0160*/  UMOV UR4, UR5 ;  /* 0x0000000500047c82 */ /* 0x000fe20008000000 */
[----:B------:R-:W-:Y:S05]  /*0170*/  @!P1 BRA `(.L_x_10) ;  /* 0xfffffffc00c09947 */ /* 0x000fea000383ffff */
[----:B------:R-:W-:Y:S05]  /*0180*/  EXIT ;  /* 0x000000000000794d */ /* 0x000fea0003800000 */
.L_x_11:
        /* <DEDUP_REMOVED lines=15> */
.L_x_18:


//--------------------- .text._Z7reduce1Pi        --------------------------
	.section	.text._Z7reduce1Pi,"ax",@progbits
	.align	128
        .global         _Z7reduce1Pi
        .type           _Z7reduce1Pi,@function
        .size           _Z7reduce1Pi,(.L_x_19 - _Z7reduce1Pi)
        .other          _Z7reduce1Pi,@"STO_CUDA_ENTRY STV_DEFAULT"
_Z7reduce1Pi:
.text._Z7reduce1Pi:
[----:B------:R-:W-:Y:S08]  /*0000*/  LDC R1, c[0x0][0x37c] ;  /* 0x0000df00ff017b82 */ /* 0x000ff00000000800 */
[----:B------:R-:W0:Y:S02]  /*0010*/  LDC R6, c[0x0][0x360] ;  /* 0x0000d800ff067b82 */ /* 0x000e240000000800 */
[----:B0-----:R-:W-:-:S13]  /*0020*/  ISETP.GE.U32.AND P0, PT, R6, 0x2, PT ;  /* 0x000000020600780c */ /* 0x001fda0003f06070 */
[----:B------:R-:W-:Y:S05]  /*0030*/  @!P0 EXIT ;  /* 0x000000000000894d */ /* 0x000fea0003800000 */
[----:B------:R-:W0:Y:S01]  /*0040*/  S2R R9, SR_TID.X ;  /* 0x0000000000097919 */ /* 0x000e220000002100 */
[----:B------:R-:W0:Y:S01]  /*0050*/  LDC.64 R2, c[0x0][0x380] ;  /* 0x0000e000ff027b82 */ /* 0x000e220000000a00 */
[----:B------:R-:W-:Y:S01]  /*0060*/  IMAD.MOV.U32 R5, RZ, RZ, 0x1 ;  /* 0x00000001ff057424 */ /* 0x000fe200078e00ff */
[----:B------:R-:W1:Y:S02]  /*0070*/  LDCU.64 UR4, c[0x0][0x358] ;  /* 0x00006b00ff0477ac */ /* 0x000e640008000a00 */
[----:B01----:R-:W-:-:S07]  /*0080*/  IMAD.WIDE.U32 R2, R9, 0x4, R2 ;  /* 0x0000000409027825 */ /* 0x003fce00078e0002 */
.L_x_14:
[----:B------:R-:W-:Y:S01]  /*0090*/  SHF.L.U32 R11, R5, 0x1, RZ ;  /* 0x00000001050b7819 */ /* 0x000fe200000006ff */
[----:B------:R-:W-:Y:S03]  /*00a0*/  BSSY.RECONVERGENT B0, `(.L_x_12) ;  /* 0x000000a000007945 */ /* 0x000fe60003800200 */
[C---:B------:R-:W-:Y:S01]  /*00b0*/  ISETP.GE.U32.AND P1, PT, R11.reuse, R6, PT ;  /* 0x000000060b00720c */ /* 0x040fe20003f26070 */
[----:B------:R-:W-:-:S05]  /*00c0*/  VIADD R0, R11, 0xffffffff ;  /* 0xffffffff0b007836 */ /* 0x000fca0000000000 */
[----:B------:R-:W-:-:S13]  /*00d0*/  LOP3.LUT P0, RZ, R0, R9, RZ, 0xc0, !PT ;  /* 0x0000000900ff7212 */ /* 0x000fda000780c0ff */
[----:B0-----:R-:W-:Y:S05]  /*00e0*/  @P0 BRA `(.L_x_13) ;  /* 0x0000000000140947 */ /* 0x001fea0003800000 */
[----:B------:R-:W-:Y:S01]  /*00f0*/  IMAD.WIDE R4, R5, 0x4, R2 ;  /* 0x0000000405047825 */ /* 0x000fe200078e0202 */
[----:B------:R-:W2:Y:S05]  /*0100*/  LDG.E R7, desc[UR4][R2.64] ;  /* 0x0000000402077981 */ /* 0x000eaa000c1e1900 */
[----:B------:R-:W2:Y:S02]  /*0110*/  LDG.E R4, desc[UR4][R4.64] ;  /* 0x0000000404047981 */ /* 0x000ea4000c1e1900 */
[----:B--2---:R-:W-:-:S05]  /*0120*/  IADD3 R7, PT, PT, R4, R7, RZ ;  /* 0x0000000704077210 */ /* 0x004fca0007ffe0ff */
[----:B------:R0:W-:Y:S02]  /*0130*/  STG.E desc[UR4][R2.64], R7 ;  /* 0x0000000702007986 */ /* 0x0001e4000c101904 */
.L_x_13:
[----:B------:R-:W-:Y:S05]  /*0140*/  BSYNC.RECONVERGENT B0 ;  /* 0x0000000000007941 */ /* 0x000fea0003800200 */
.L_x_12:
[----:B------:R-:W-:Y:S01]  /*0150*/  IMAD.MOV.U32 R5, RZ, RZ, R11 ;  /* 0x000000ffff057224 */ /* 0x000fe200078e000b */
[----:B------:R-:W-:Y:S06]  /*0160*/  @!P1 BRA `(.L_x_14) ;  /* 0xfffffffc00c89947 */ /* 0x000fec000383ffff */
[----:B------:R-:W-:Y:S05]  /*0170*/  EXIT ;  /* 0x000000000000794d */ /* 0x000fea0003800000 */
.L_x_15:
        /* <DEDUP_REMOVED lines=16> */
.L_x_19:


//--------------------- .nv.shared.reserved.0     --------------------------
	.section	.nv.shared.reserved.0,"aw",@nobits
	.weak		__nv_reservedSMEM_offset_0_alias
	.size		__nv_reservedSMEM_offset_0_alias, 0, 64
	.other		__nv_reservedSMEM_offset_0_alias,@"STO_CUDA_RESERVED_SHARED STV_DEFAULT"
__nv_reservedSMEM_offset_0_alias:
	.zero		0
	.zero		64


//--------------------- .nv.constant0._Z3dotPiS_  --------------------------
	.section	.nv.constant0._Z3dotPiS_,"a",@progbits
	.sectionflags	@""
	.align	4
.nv.constant0._Z3dotPiS_:
	.zero		912


//--------------------- .nv.constant0._Z7reduce3Pi --------------------------
	.section	.nv.constant0._Z7reduce3Pi,"a",@progbits
	.sectionflags	@""
	.align	4
.nv.constant0._Z7reduce3Pi:
	.zero		904


//--------------------- .nv.constant0._Z7reduce2Pi --------------------------
	.section	.nv.constant0._Z7reduce2Pi,"a",@progbits
	.sectionflags	@""
	.align	4
.nv.constant0._Z7reduce2Pi:
	.zero		904


//--------------------- .nv.constant0._Z7reduce1Pi --------------------------
	.section	.nv.constant0._Z7reduce1Pi,"a",@progbits
	.sectionflags	@""
	.align	4
.nv.constant0._Z7reduce1Pi:
	.zero		904


//--------------------- SYMBOLS --------------------------

	.type		.nv.reservedSmem.offset0,@object
	.size		.nv.reservedSmem.offset0,0x4
